//
// Generated by NVIDIA NVVM Compiler
//
// Compiler Build ID: CL-36424714
// Cuda compilation tools, release 13.0, V13.0.88
// Based on NVVM 20.0.0
//

.version 9.0
.target sm_100
.address_size 64

	// .globl	_Z17convolutionRowGPUPdS_S_i

.visible .entry _Z17convolutionRowGPUPdS_S_i(
	.param .u64 .ptr .align 1 _Z17convolutionRowGPUPdS_S_i_param_0,
	.param .u64 .ptr .align 1 _Z17convolutionRowGPUPdS_S_i_param_1,
	.param .u64 .ptr .align 1 _Z17convolutionRowGPUPdS_S_i_param_2,
	.param .u32 _Z17convolutionRowGPUPdS_S_i_param_3
)
{
	.reg .pred 	%p<7>;
	.reg .b16 	%rs<3>;
	.reg .b32 	%r<64>;
	.reg .b64 	%rd<27>;
	.reg .b64 	%fd<103>;

	ld.param.u64 	%rd4, [_Z17convolutionRowGPUPdS_S_i_param_0];
	ld.param.u64 	%rd5, [_Z17convolutionRowGPUPdS_S_i_param_1];
	ld.param.u64 	%rd6, [_Z17convolutionRowGPUPdS_S_i_param_2];
	ld.param.u32 	%r31, [_Z17convolutionRowGPUPdS_S_i_param_3];
	cvta.to.global.u64 	%rd1, %rd6;
	cvta.to.global.u64 	%rd2, %rd5;
	shl.b32 	%r1, %r31, 1;
	mov.u32 	%r32, %ntid.x;
	mov.u32 	%r33, %nctaid.x;
	mad.lo.s32 	%r34, %r32, %r33, %r1;
	mov.u32 	%r35, %ctaid.x;
	mul.lo.s32 	%r2, %r35, %r32;
	mov.u32 	%r3, %tid.x;
	add.s32 	%r4, %r2, %r3;
	mov.u32 	%r36, %ctaid.y;
	mov.u32 	%r37, %ntid.y;
	mov.u32 	%r38, %tid.y;
	mad.lo.s32 	%r39, %r36, %r37, %r38;
	add.s32 	%r40, %r39, %r31;
	mul.lo.s32 	%r5, %r34, %r40;
	add.s32 	%r41, %r4, %r31;
	add.s32 	%r6, %r41, %r5;
	setp.lt.s32 	%p1, %r31, 0;
	mov.f64 	%fd98, 0d0000000000000000;
	@%p1 bra 	$L__BB0_10;
	neg.s32 	%r58, %r31;
	setp.lt.u32 	%p2, %r1, 15;
	mov.f64 	%fd98, 0d0000000000000000;
	@%p2 bra 	$L__BB0_4;
	add.s32 	%r42, %r1, 1;
	and.b32  	%r43, %r42, -16;
	neg.s32 	%r56, %r43;
	add.s32 	%r54, %r4, %r5;
	mov.f64 	%fd98, 0d0000000000000000;
	mov.u32 	%r55, %r1;
$L__BB0_3:
	.pragma "nounroll";
	mul.wide.s32 	%rd7, %r54, 8;
	add.s64 	%rd8, %rd2, %rd7;
	ld.global.f64 	%fd14, [%rd8];
	mul.wide.s32 	%rd9, %r55, 8;
	add.s64 	%rd10, %rd1, %rd9;
	ld.global.f64 	%fd15, [%rd10];
	fma.rn.f64 	%fd16, %fd14, %fd15, %fd98;
	ld.global.f64 	%fd17, [%rd8+8];
	ld.global.f64 	%fd18, [%rd10+-8];
	fma.rn.f64 	%fd19, %fd17, %fd18, %fd16;
	ld.global.f64 	%fd20, [%rd8+16];
	ld.global.f64 	%fd21, [%rd10+-16];
	fma.rn.f64 	%fd22, %fd20, %fd21, %fd19;
	ld.global.f64 	%fd23, [%rd8+24];
	ld.global.f64 	%fd24, [%rd10+-24];
	fma.rn.f64 	%fd25, %fd23, %fd24, %fd22;
	ld.global.f64 	%fd26, [%rd8+32];
	ld.global.f64 	%fd27, [%rd10+-32];
	fma.rn.f64 	%fd28, %fd26, %fd27, %fd25;
	ld.global.f64 	%fd29, [%rd8+40];
	ld.global.f64 	%fd30, [%rd10+-40];
	fma.rn.f64 	%fd31, %fd29, %fd30, %fd28;
	ld.global.f64 	%fd32, [%rd8+48];
	ld.global.f64 	%fd33, [%rd10+-48];
	fma.rn.f64 	%fd34, %fd32, %fd33, %fd31;
	ld.global.f64 	%fd35, [%rd8+56];
	ld.global.f64 	%fd36, [%rd10+-56];
	fma.rn.f64 	%fd37, %fd35, %fd36, %fd34;
	ld.global.f64 	%fd38, [%rd8+64];
	ld.global.f64 	%fd39, [%rd10+-64];
	fma.rn.f64 	%fd40, %fd38, %fd39, %fd37;
	ld.global.f64 	%fd41, [%rd8+72];
	ld.global.f64 	%fd42, [%rd10+-72];
	fma.rn.f64 	%fd43, %fd41, %fd42, %fd40;
	ld.global.f64 	%fd44, [%rd8+80];
	ld.global.f64 	%fd45, [%rd10+-80];
	fma.rn.f64 	%fd46, %fd44, %fd45, %fd43;
	ld.global.f64 	%fd47, [%rd8+88];
	ld.global.f64 	%fd48, [%rd10+-88];
	fma.rn.f64 	%fd49, %fd47, %fd48, %fd46;
	ld.global.f64 	%fd50, [%rd8+96];
	ld.global.f64 	%fd51, [%rd10+-96];
	fma.rn.f64 	%fd52, %fd50, %fd51, %fd49;
	ld.global.f64 	%fd53, [%rd8+104];
	ld.global.f64 	%fd54, [%rd10+-104];
	fma.rn.f64 	%fd55, %fd53, %fd54, %fd52;
	ld.global.f64 	%fd56, [%rd8+112];
	ld.global.f64 	%fd57, [%rd10+-112];
	fma.rn.f64 	%fd58, %fd56, %fd57, %fd55;
	ld.global.f64 	%fd59, [%rd8+120];
	ld.global.f64 	%fd60, [%rd10+-120];
	fma.rn.f64 	%fd98, %fd59, %fd60, %fd58;
	add.s32 	%r58, %r58, 16;
	add.s32 	%r56, %r56, 16;
	add.s32 	%r55, %r55, -16;
	add.s32 	%r54, %r54, 16;
	setp.ne.s32 	%p3, %r56, 0;
	@%p3 bra 	$L__BB0_3;
$L__BB0_4:
	and.b32  	%r44, %r1, 14;
	setp.lt.u32 	%p4, %r44, 7;
	@%p4 bra 	$L__BB0_6;
	add.s32 	%r45, %r58, %r6;
	mul.wide.s32 	%rd11, %r45, 8;
	add.s64 	%rd12, %rd2, %rd11;
	ld.global.f64 	%fd61, [%rd12];
	sub.s32 	%r46, %r31, %r58;
	mul.wide.s32 	%rd13, %r46, 8;
	add.s64 	%rd14, %rd1, %rd13;
	ld.global.f64 	%fd62, [%rd14];
	fma.rn.f64 	%fd63, %fd61, %fd62, %fd98;
	ld.global.f64 	%fd64, [%rd12+8];
	ld.global.f64 	%fd65, [%rd14+-8];
	fma.rn.f64 	%fd66, %fd64, %fd65, %fd63;
	ld.global.f64 	%fd67, [%rd12+16];
	ld.global.f64 	%fd68, [%rd14+-16];
	fma.rn.f64 	%fd69, %fd67, %fd68, %fd66;
	ld.global.f64 	%fd70, [%rd12+24];
	ld.global.f64 	%fd71, [%rd14+-24];
	fma.rn.f64 	%fd72, %fd70, %fd71, %fd69;
	ld.global.f64 	%fd73, [%rd12+32];
	ld.global.f64 	%fd74, [%rd14+-32];
	fma.rn.f64 	%fd75, %fd73, %fd74, %fd72;
	ld.global.f64 	%fd76, [%rd12+40];
	ld.global.f64 	%fd77, [%rd14+-40];
	fma.rn.f64 	%fd78, %fd76, %fd77, %fd75;
	ld.global.f64 	%fd79, [%rd12+48];
	ld.global.f64 	%fd80, [%rd14+-48];
	fma.rn.f64 	%fd81, %fd79, %fd80, %fd78;
	ld.global.f64 	%fd82, [%rd12+56];
	ld.global.f64 	%fd83, [%rd14+-56];
	fma.rn.f64 	%fd98, %fd82, %fd83, %fd81;
	add.s32 	%r58, %r58, 8;
$L__BB0_6:
	and.b32  	%r47, %r1, 6;
	setp.lt.u32 	%p5, %r47, 3;
	@%p5 bra 	$L__BB0_8;
	add.s32 	%r48, %r58, %r6;
	mul.wide.s32 	%rd15, %r48, 8;
	add.s64 	%rd16, %rd2, %rd15;
	ld.global.f64 	%fd84, [%rd16];
	sub.s32 	%r49, %r31, %r58;
	mul.wide.s32 	%rd17, %r49, 8;
	add.s64 	%rd18, %rd1, %rd17;
	ld.global.f64 	%fd85, [%rd18];
	fma.rn.f64 	%fd86, %fd84, %fd85, %fd98;
	ld.global.f64 	%fd87, [%rd16+8];
	ld.global.f64 	%fd88, [%rd18+-8];
	fma.rn.f64 	%fd89, %fd87, %fd88, %fd86;
	ld.global.f64 	%fd90, [%rd16+16];
	ld.global.f64 	%fd91, [%rd18+-16];
	fma.rn.f64 	%fd92, %fd90, %fd91, %fd89;
	ld.global.f64 	%fd93, [%rd16+24];
	ld.global.f64 	%fd94, [%rd18+-24];
	fma.rn.f64 	%fd98, %fd93, %fd94, %fd92;
	add.s32 	%r58, %r58, 4;
$L__BB0_8:
	mul.wide.s32 	%rd19, %r31, 8;
	add.s64 	%rd3, %rd1, %rd19;
	add.s32 	%r50, %r3, %r58;
	add.s32 	%r51, %r50, %r31;
	add.s32 	%r52, %r51, %r2;
	add.s32 	%r62, %r52, %r5;
	cvt.u16.u32 	%rs1, %r31;
	and.b16  	%rs2, %rs1, 1;
	mul.wide.u16 	%r53, %rs2, 2;
	neg.s32 	%r61, %r53;
$L__BB0_9:
	.pragma "nounroll";
	mul.wide.s32 	%rd20, %r58, 8;
	sub.s64 	%rd21, %rd3, %rd20;
	mul.wide.s32 	%rd22, %r62, 8;
	add.s64 	%rd23, %rd2, %rd22;
	ld.global.f64 	%fd95, [%rd23];
	ld.global.f64 	%fd96, [%rd21];
	fma.rn.f64 	%fd98, %fd95, %fd96, %fd98;
	add.s32 	%r58, %r58, 1;
	add.s32 	%r62, %r62, 1;
	add.s32 	%r61, %r61, 1;
	setp.ne.s32 	%p6, %r61, 1;
	@%p6 bra 	$L__BB0_9;
$L__BB0_10:
	cvta.to.global.u64 	%rd24, %rd4;
	mul.wide.s32 	%rd25, %r6, 8;
	add.s64 	%rd26, %rd24, %rd25;
	st.global.f64 	[%rd26], %fd98;
	ret;

}
	// .globl	_Z20convolutionColumnGPUPdS_S_i
.visible .entry _Z20convolutionColumnGPUPdS_S_i(
	.param .u64 .ptr .align 1 _Z20convolutionColumnGPUPdS_S_i_param_0,
	.param .u64 .ptr .align 1 _Z20convolutionColumnGPUPdS_S_i_param_1,
	.param .u64 .ptr .align 1 _Z20convolutionColumnGPUPdS_S_i_param_2,
	.param .u32 _Z20convolutionColumnGPUPdS_S_i_param_3
)
{
	.reg .pred 	%p<7>;
	.reg .b32 	%r<59>;
	.reg .b64 	%rd<40>;
	.reg .b64 	%fd<59>;

	ld.param.u64 	%rd4, [_Z20convolutionColumnGPUPdS_S_i_param_1];
	ld.param.u64 	%rd5, [_Z20convolutionColumnGPUPdS_S_i_param_2];
	ld.param.u32 	%r27, [_Z20convolutionColumnGPUPdS_S_i_param_3];
	cvta.to.global.u64 	%rd1, %rd5;
	cvta.to.global.u64 	%rd2, %rd4;
	shl.b32 	%r1, %r27, 1;
	mov.u32 	%r28, %ntid.x;
	mov.u32 	%r29, %nctaid.x;
	mul.lo.s32 	%r2, %r28, %r29;
	add.s32 	%r3, %r1, %r2;
	mov.u32 	%r30, %ctaid.y;
	mov.u32 	%r31, %ntid.y;
	mov.u32 	%r32, %tid.y;
	mad.lo.s32 	%r4, %r30, %r31, %r32;
	mov.u32 	%r33, %ctaid.x;
	mul.lo.s32 	%r5, %r33, %r28;
	mov.u32 	%r6, %tid.x;
	add.s32 	%r7, %r5, %r6;
	setp.lt.s32 	%p1, %r27, 0;
	mov.f64 	%fd58, 0d0000000000000000;
	@%p1 bra 	$L__BB1_9;
	neg.s32 	%r56, %r27;
	add.s32 	%r9, %r27, %r4;
	add.s32 	%r10, %r7, %r27;
	setp.lt.u32 	%p2, %r1, 7;
	mov.f64 	%fd55, 0d0000000000000000;
	@%p2 bra 	$L__BB1_4;
	add.s32 	%r34, %r1, 1;
	and.b32  	%r35, %r34, -8;
	neg.s32 	%r54, %r35;
	add.s32 	%r36, %r6, %r27;
	add.s32 	%r37, %r36, %r5;
	mad.lo.s32 	%r52, %r4, %r3, %r37;
	shl.b32 	%r38, %r2, 3;
	shl.b32 	%r39, %r27, 4;
	add.s32 	%r13, %r38, %r39;
	mov.f64 	%fd55, 0d0000000000000000;
	mul.wide.s32 	%rd10, %r3, 8;
	mov.u32 	%r53, %r1;
$L__BB1_3:
	.pragma "nounroll";
	mul.wide.s32 	%rd6, %r52, 8;
	add.s64 	%rd7, %rd2, %rd6;
	ld.global.f64 	%fd13, [%rd7];
	mul.wide.s32 	%rd8, %r53, 8;
	add.s64 	%rd9, %rd1, %rd8;
	ld.global.f64 	%fd14, [%rd9];
	fma.rn.f64 	%fd15, %fd13, %fd14, %fd55;
	add.s64 	%rd11, %rd7, %rd10;
	ld.global.f64 	%fd16, [%rd11];
	ld.global.f64 	%fd17, [%rd9+-8];
	fma.rn.f64 	%fd18, %fd16, %fd17, %fd15;
	add.s64 	%rd12, %rd11, %rd10;
	ld.global.f64 	%fd19, [%rd12];
	ld.global.f64 	%fd20, [%rd9+-16];
	fma.rn.f64 	%fd21, %fd19, %fd20, %fd18;
	add.s64 	%rd13, %rd12, %rd10;
	ld.global.f64 	%fd22, [%rd13];
	ld.global.f64 	%fd23, [%rd9+-24];
	fma.rn.f64 	%fd24, %fd22, %fd23, %fd21;
	add.s64 	%rd14, %rd13, %rd10;
	ld.global.f64 	%fd25, [%rd14];
	ld.global.f64 	%fd26, [%rd9+-32];
	fma.rn.f64 	%fd27, %fd25, %fd26, %fd24;
	add.s64 	%rd15, %rd14, %rd10;
	ld.global.f64 	%fd28, [%rd15];
	ld.global.f64 	%fd29, [%rd9+-40];
	fma.rn.f64 	%fd30, %fd28, %fd29, %fd27;
	add.s64 	%rd16, %rd15, %rd10;
	ld.global.f64 	%fd31, [%rd16];
	ld.global.f64 	%fd32, [%rd9+-48];
	fma.rn.f64 	%fd33, %fd31, %fd32, %fd30;
	add.s64 	%rd17, %rd16, %rd10;
	ld.global.f64 	%fd34, [%rd17];
	ld.global.f64 	%fd35, [%rd9+-56];
	fma.rn.f64 	%fd55, %fd34, %fd35, %fd33;
	add.s32 	%r56, %r56, 8;
	add.s32 	%r54, %r54, 8;
	add.s32 	%r53, %r53, -8;
	add.s32 	%r52, %r52, %r13;
	setp.ne.s32 	%p3, %r54, 0;
	@%p3 bra 	$L__BB1_3;
$L__BB1_4:
	and.b32  	%r40, %r1, 6;
	setp.lt.u32 	%p4, %r40, 3;
	@%p4 bra 	$L__BB1_6;
	add.s32 	%r41, %r9, %r56;
	mad.lo.s32 	%r42, %r41, %r3, %r10;
	mul.wide.s32 	%rd18, %r42, 8;
	add.s64 	%rd19, %rd2, %rd18;
	ld.global.f64 	%fd36, [%rd19];
	sub.s32 	%r43, %r27, %r56;
	mul.wide.s32 	%rd20, %r43, 8;
	add.s64 	%rd21, %rd1, %rd20;
	ld.global.f64 	%fd37, [%rd21];
	fma.rn.f64 	%fd38, %fd36, %fd37, %fd55;
	mul.wide.s32 	%rd22, %r3, 8;
	add.s64 	%rd23, %rd19, %rd22;
	ld.global.f64 	%fd39, [%rd23];
	ld.global.f64 	%fd40, [%rd21+-8];
	fma.rn.f64 	%fd41, %fd39, %fd40, %fd38;
	add.s64 	%rd24, %rd23, %rd22;
	ld.global.f64 	%fd42, [%rd24];
	ld.global.f64 	%fd43, [%rd21+-16];
	fma.rn.f64 	%fd44, %fd42, %fd43, %fd41;
	add.s64 	%rd25, %rd24, %rd22;
	ld.global.f64 	%fd45, [%rd25];
	ld.global.f64 	%fd46, [%rd21+-24];
	fma.rn.f64 	%fd55, %fd45, %fd46, %fd44;
	add.s32 	%r56, %r56, 4;
$L__BB1_6:
	and.b32  	%r44, %r27, 1;
	setp.eq.b32 	%p5, %r44, 1;
	not.pred 	%p6, %p5;
	@%p6 bra 	$L__BB1_8;
	add.s32 	%r45, %r9, %r56;
	mad.lo.s32 	%r46, %r45, %r3, %r10;
	mul.wide.s32 	%rd26, %r46, 8;
	add.s64 	%rd27, %rd2, %rd26;
	ld.global.f64 	%fd47, [%rd27];
	sub.s32 	%r47, %r27, %r56;
	mul.wide.s32 	%rd28, %r47, 8;
	add.s64 	%rd29, %rd1, %rd28;
	ld.global.f64 	%fd48, [%rd29];
	fma.rn.f64 	%fd49, %fd47, %fd48, %fd55;
	mul.wide.s32 	%rd30, %r3, 8;
	add.s64 	%rd31, %rd27, %rd30;
	ld.global.f64 	%fd50, [%rd31];
	ld.global.f64 	%fd51, [%rd29+-8];
	fma.rn.f64 	%fd55, %fd50, %fd51, %fd49;
	add.s32 	%r56, %r56, 2;
$L__BB1_8:
	add.s32 	%r48, %r9, %r56;
	mad.lo.s32 	%r49, %r48, %r3, %r10;
	mul.wide.s32 	%rd32, %r49, 8;
	add.s64 	%rd33, %rd2, %rd32;
	ld.global.f64 	%fd52, [%rd33];
	sub.s32 	%r50, %r27, %r56;
	mul.wide.s32 	%rd34, %r50, 8;
	add.s64 	%rd35, %rd1, %rd34;
	ld.global.f64 	%fd53, [%rd35];
	fma.rn.f64 	%fd58, %fd52, %fd53, %fd55;
$L__BB1_9:
	ld.param.u64 	%rd39, [_Z20convolutionColumnGPUPdS_S_i_param_0];
	cvta.to.global.u64 	%rd36, %rd39;
	mad.lo.s32 	%r51, %r2, %r4, %r7;
	mul.wide.s32 	%rd37, %r51, 8;
	add.s64 	%rd38, %rd36, %rd37;
	st.global.f64 	[%rd38], %fd58;
	ret;

}


// ===== COMPILED SASS (sm_100) =====

	.target	sm_100

	.elftype	@"ET_EXEC"


//--------------------- .note.nv.tkinfo           --------------------------
	.section	.note.nv.tkinfo,"",@"SHT_NOTE"
	.sectionflags	@"SHF_NOTE_NV_TKINFO"
	.tkinfo
        /*0018*/ 	.word	0x00000002
        /*0030*/ 	.string	""
        /*0030*/ 	.string	"ptxas"
        /*0030*/ 	.string	"Cuda compilation tools, release 13.0, V13.0.88"
        /*0030*/ 	.string	"Build cuda_13.0.r13.0/compiler.36424714_0"
        /*0030*/ 	.string	"-arch sm_100 -m 64 "



//--------------------- .note.nv.cuinfo           --------------------------
	.section	.note.nv.cuinfo,"",@"SHT_NOTE"
	.sectionflags	@"SHF_NOTE_NV_CUINFO"
        /*0018*/ 	.short	0x0002
        /*001a*/ 	.short	0x0064
        /*001c*/ 	.short	0x0082
	.zero		2


//--------------------- .nv.info                  --------------------------
	.section	.nv.info,"",@"SHT_CUDA_INFO"
	.align	4


	//----- nvinfo : EIATTR_REGCOUNT
	.align		4
        /*0000*/ 	.byte	0x04, 0x2f
        /*0002*/ 	.short	(.L_1 - .L_0)
	.align		4
.L_0:
        /*0004*/ 	.word	index@(_Z17convolutionRowGPUPdS_S_i)
        /*0008*/ 	.word	0x00000020


	//----- nvinfo : EIATTR_FRAME_SIZE
	.align		4
.L_1:
        /*000c*/ 	.byte	0x04, 0x11
        /*000e*/ 	.short	(.L_3 - .L_2)
	.align		4
.L_2:
        /*0010*/ 	.word	index@(_Z17convolutionRowGPUPdS_S_i)
        /*0014*/ 	.word	0x00000000


	//----- nvinfo : EIATTR_REGCOUNT
	.align		4
.L_3:
        /*0018*/ 	.byte	0x04, 0x2f
        /*001a*/ 	.short	(.L_5 - .L_4)
	.align		4
.L_4:
        /*001c*/ 	.word	index@(_Z20convolutionColumnGPUPdS_S_i)
        /*0020*/ 	.word	0x00000020


	//----- nvinfo : EIATTR_FRAME_SIZE
	.align		4
.L_5:
        /*0024*/ 	.byte	0x04, 0x11
        /*0026*/ 	.short	(.L_7 - .L_6)
	.align		4
.L_6:
        /*0028*/ 	.word	index@(_Z20convolutionColumnGPUPdS_S_i)
        /*002c*/ 	.word	0x00000000


	//----- nvinfo : EIATTR_MIN_STACK_SIZE
	.align		4
.L_7:
        /*0030*/ 	.byte	0x04, 0x12
        /*0032*/ 	.short	(.L_9 - .L_8)
	.align		4
.L_8:
        /*0034*/ 	.word	index@(_Z20convolutionColumnGPUPdS_S_i)
        /*0038*/ 	.word	0x00000000


	//----- nvinfo : EIATTR_MIN_STACK_SIZE
	.align		4
.L_9:
        /*003c*/ 	.byte	0x04, 0x12
        /*003e*/ 	.short	(.L_11 - .L_10)
	.align		4
.L_10:
        /*0040*/ 	.word	index@(_Z17convolutionRowGPUPdS_S_i)
        /*0044*/ 	.word	0x00000000
.L_11:


//--------------------- .nv.compat                --------------------------
	.section	.nv.compat,"",@"SHT_CUDA_COMPAT_INFO"
	.align	4
        /*0000*/ 	.byte	0x02, 0x09, 0x00, 0x00, 0x02, 0x02, 0x01, 0x00, 0x02, 0x05, 0x05, 0x00, 0x03, 0x07, 0x01, 0x01
        /*0010*/ 	.byte	0x02, 0x03, 0x00, 0x00, 0x02, 0x06, 0x01, 0x00, 0x04, 0x0b, 0x08, 0x00, 0x01, 0x00, 0x00, 0x00
        /*0020*/ 	.byte	0x00, 0x00, 0x00, 0x00


//--------------------- .nv.info._Z20convolutionColumnGPUPdS_S_i --------------------------
	.section	.nv.info._Z20convolutionColumnGPUPdS_S_i,"",@"SHT_CUDA_INFO"
	.sectionflags	@""
	.align	4


	//----- nvinfo : EIATTR_CUDA_API_VERSION
	.align		4
        /*0000*/ 	.byte	0x04, 0x37
        /*0002*/ 	.short	(.L_13 - .L_12)
.L_12:
        /*0004*/ 	.word	0x00000082


	//----- nvinfo : EIATTR_KPARAM_INFO
	.align		4
.L_13:
        /*0008*/ 	.byte	0x04, 0x17
        /*000a*/ 	.short	(.L_15 - .L_14)
.L_14:
        /*000c*/ 	.word	0x00000000
        /*0010*/ 	.short	0x0003
        /*0012*/ 	.short	0x0018
        /*0014*/ 	.byte	0x00, 0xf0, 0x11, 0x00


	//----- nvinfo : EIATTR_KPARAM_INFO
	.align		4
.L_15:
        /*0018*/ 	.byte	0x04, 0x17
        /*001a*/ 	.short	(.L_17 - .L_16)
.L_16:
        /*001c*/ 	.word	0x00000000
        /*0020*/ 	.short	0x0002
        /*0022*/ 	.short	0x0010
        /*0024*/ 	.byte	0x00, 0xf5, 0x21, 0x00


	//----- nvinfo : EIATTR_KPARAM_INFO
	.align		4
.L_17:
        /*0028*/ 	.byte	0x04, 0x17
        /*002a*/ 	.short	(.L_19 - .L_18)
.L_18:
        /*002c*/ 	.word	0x00000000
        /*0030*/ 	.short	0x0001
        /*0032*/ 	.short	0x0008
        /*0034*/ 	.byte	0x00, 0xf5, 0x21, 0x00


	//----- nvinfo : EIATTR_KPARAM_INFO
	.align		4
.L_19:
        /*0038*/ 	.byte	0x04, 0x17
        /*003a*/ 	.short	(.L_21 - .L_20)
.L_20:
        /*003c*/ 	.word	0x00000000
        /*0040*/ 	.short	0x0000
        /*0042*/ 	.short	0x0000
        /*0044*/ 	.byte	0x00, 0xf5, 0x21, 0x00


	//----- nvinfo : EIATTR_SPARSE_MMA_MASK
	.align		4
.L_21:
        /*0048*/ 	.byte	0x03, 0x50
        /*004a*/ 	.short	0x0000


	//----- nvinfo : EIATTR_MAXREG_COUNT
	.align		4
        /*004c*/ 	.byte	0x03, 0x1b
        /*004e*/ 	.short	0x00ff


	//----- nvinfo : EIATTR_MERCURY_ISA_VERSION
	.align		4
        /*0050*/ 	.byte	0x03, 0x5f
        /*0052*/ 	.short	0x0101


	//----- nvinfo : EIATTR_VRC_CTA_INIT_COUNT
	.align		4
        /*0054*/ 	.byte	0x02, 0x4a
	.zero		1
	.zero		1


	//----- nvinfo : EIATTR_EXIT_INSTR_OFFSETS
	.align		4
        /*0058*/ 	.byte	0x04, 0x1c
        /*005a*/ 	.short	(.L_23 - .L_22)


	//   ....[0]....
.L_22:
        /*005c*/ 	.word	0x00000800


	//----- nvinfo : EIATTR_CBANK_PARAM_SIZE
	.align		4
.L_23:
        /*0060*/ 	.byte	0x03, 0x19
        /*0062*/ 	.short	0x001c


	//----- nvinfo : EIATTR_PARAM_CBANK
	.align		4
        /*0064*/ 	.byte	0x04, 0x0a
        /*0066*/ 	.short	(.L_25 - .L_24)
	.align		4
.L_24:
        /*0068*/ 	.word	index@(.nv.constant0._Z20convolutionColumnGPUPdS_S_i)
        /*006c*/ 	.short	0x0380
        /*006e*/ 	.short	0x001c


	//----- nvinfo : EIATTR_SW_WAR
	.align		4
.L_25:
        /*0070*/ 	.byte	0x04, 0x36
        /*0072*/ 	.short	(.L_27 - .L_26)
.L_26:
        /*0074*/ 	.word	0x00000008
.L_27:


//--------------------- .nv.info._Z17convolutionRowGPUPdS_S_i --------------------------
	.section	.nv.info._Z17convolutionRowGPUPdS_S_i,"",@"SHT_CUDA_INFO"
	.sectionflags	@""
	.align	4


	//----- nvinfo : EIATTR_CUDA_API_VERSION
	.align		4
        /*0000*/ 	.byte	0x04, 0x37
        /*0002*/ 	.short	(.L_29 - .L_28)
.L_28:
        /*0004*/ 	.word	0x00000082


	//----- nvinfo : EIATTR_KPARAM_INFO
	.align		4
.L_29:
        /*0008*/ 	.byte	0x04, 0x17
        /*000a*/ 	.short	(.L_31 - .L_30)
.L_30:
        /*000c*/ 	.word	0x00000000
        /*0010*/ 	.short	0x0003
        /*0012*/ 	.short	0x0018
        /*0014*/ 	.byte	0x00, 0xf0, 0x11, 0x00


	//----- nvinfo : EIATTR_KPARAM_INFO
	.align		4
.L_31:
        /*0018*/ 	.byte	0x04, 0x17
        /*001a*/ 	.short	(.L_33 - .L_32)
.L_32:
        /*001c*/ 	.word	0x00000000
        /*0020*/ 	.short	0x0002
        /*0022*/ 	.short	0x0010
        /*0024*/ 	.byte	0x00, 0xf5, 0x21, 0x00


	//----- nvinfo : EIATTR_KPARAM_INFO
	.align		4
.L_33:
        /*0028*/ 	.byte	0x04, 0x17
        /*002a*/ 	.short	(.L_35 - .L_34)
.L_34:
        /*002c*/ 	.word	0x00000000
        /*0030*/ 	.short	0x0001
        /*0032*/ 	.short	0x0008
        /*0034*/ 	.byte	0x00, 0xf5, 0x21, 0x00


	//----- nvinfo : EIATTR_KPARAM_INFO
	.align		4
.L_35:
        /*0038*/ 	.byte	0x04, 0x17
        /*003a*/ 	.short	(.L_37 - .L_36)
.L_36:
        /*003c*/ 	.word	0x00000000
        /*0040*/ 	.short	0x0000
        /*0042*/ 	.short	0x0000
        /*0044*/ 	.byte	0x00, 0xf5, 0x21, 0x00


	//----- nvinfo : EIATTR_SPARSE_MMA_MASK
	.align		4
.L_37:
        /*0048*/ 	.byte	0x03, 0x50
        /*004a*/ 	.short	0x0000


	//----- nvinfo : EIATTR_MAXREG_COUNT
	.align		4
        /*004c*/ 	.byte	0x03, 0x1b
        /*004e*/ 	.short	0x00ff


	//----- nvinfo : EIATTR_MERCURY_ISA_VERSION
	.align		4
        /*0050*/ 	.byte	0x03, 0x5f
        /*0052*/ 	.short	0x0101


	//----- nvinfo : EIATTR_VRC_CTA_INIT_COUNT
	.align		4
        /*0054*/ 	.byte	0x02, 0x4a
	.zero		1
	.zero		1


	//----- nvinfo : EIATTR_EXIT_INSTR_OFFSETS
	.align		4
        /*0058*/ 	.byte	0x04, 0x1c
        /*005a*/ 	.short	(.L_39 - .L_38)


	//   ....[0]....
.L_38:
        /*005c*/ 	.word	0x00000a60


	//----- nvinfo : EIATTR_CBANK_PARAM_SIZE
	.align		4
.L_39:
        /*0060*/ 	.byte	0x03, 0x19
        /*0062*/ 	.short	0x001c


	//----- nvinfo : EIATTR_PARAM_CBANK
	.align		4
        /*0064*/ 	.byte	0x04, 0x0a
        /*0066*/ 	.short	(.L_41 - .L_40)
	.align		4
.L_40:
        /*0068*/ 	.word	index@(.nv.constant0._Z17convolutionRowGPUPdS_S_i)
        /*006c*/ 	.short	0x0380
        /*006e*/ 	.short	0x001c


	//----- nvinfo : EIATTR_SW_WAR
	.align		4
.L_41:
        /*0070*/ 	.byte	0x04, 0x36
        /*0072*/ 	.short	(.L_43 - .L_42)
.L_42:
        /*0074*/ 	.word	0x00000008
.L_43:


//--------------------- .nv.callgraph             --------------------------
	.section	.nv.callgraph,"",@"SHT_CUDA_CALLGRAPH"
	.align	4
	.sectionentsize	8
	.align		4
        /*0000*/ 	.word	0x00000000
	.align		4
        /*0004*/ 	.word	0xffffffff
	.align		4
        /*0008*/ 	.word	0x00000000
	.align		4
        /*000c*/ 	.word	0xfffffffe
	.align		4
        /*0010*/ 	.word	0x00000000
	.align		4
        /*0014*/ 	.word	0xfffffffd
	.align		4
        /*0018*/ 	.word	0x00000000
	.align		4
        /*001c*/ 	.word	0xfffffffc


//--------------------- .text._Z20convolutionColumnGPUPdS_S_i --------------------------
	.section	.text._Z20convolutionColumnGPUPdS_S_i,"ax",@progbits
	.align	128
        .global         _Z20convolutionColumnGPUPdS_S_i
        .type           _Z20convolutionColumnGPUPdS_S_i,@function
        .size           _Z20convolutionColumnGPUPdS_S_i,(.L_x_11 - _Z20convolutionColumnGPUPdS_S_i)
        .other          _Z20convolutionColumnGPUPdS_S_i,@"STO_CUDA_ENTRY STV_DEFAULT"
_Z20convolutionColumnGPUPdS_S_i:
.text._Z20convolutionColumnGPUPdS_S_i:
[----:B------:R-:W-:Y:S08]  /*0000*/  LDC R1, c[0x0][0x37c] ;  /* 0x0000df00ff017b82 */ /* 0x000ff00000000800 */
[----:B------:R-:W0:Y:S01]  /*0010*/  LDC R0, c[0x0][0x398] ;  /* 0x0000e600ff007b82 */ /* 0x000e220000000800 */
[----:B------:R-:W1:Y:S01]  /*0020*/  S2R R5, SR_TID.Y ;  /* 0x0000000000057919 */ /* 0x000e620000002200 */
[----:B------:R-:W2:Y:S01]  /*0030*/  LDCU.64 UR4, c[0x0][0x358] ;  /* 0x00006b00ff0477ac */ /* 0x000ea20008000a00 */
[----:B------:R-:W-:Y:S01]  /*0040*/  CS2R R12, SRZ ;  /* 0x00000000000c7805 */ /* 0x000fe2000001ff00 */
[----:B------:R-:W3:Y:S04]  /*0050*/  S2R R8, SR_TID.X ;  /* 0x0000000000087919 */ /* 0x000ee80000002100 */
[----:B------:R-:W4:Y:S08]  /*0060*/  S2UR UR7, SR_CTAID.X ;  /* 0x00000000000779c3 */ /* 0x000f300000002500 */
[----:B------:R-:W4:Y:S08]  /*0070*/  LDC R3, c[0x0][0x360] ;  /* 0x0000d800ff037b82 */ /* 0x000f300000000800 */
[----:B------:R-:W5:Y:S01]  /*0080*/  LDC R2, c[0x0][0x370] ;  /* 0x0000dc00ff027b82 */ /* 0x000f620000000800 */
[----:B0-----:R-:W-:-:S07]  /*0090*/  ISETP.GE.AND P0, PT, R0, RZ, PT ;  /* 0x000000ff0000720c */ /* 0x001fce0003f06270 */
[----:B------:R-:W1:Y:S08]  /*00a0*/  S2UR UR6, SR_CTAID.Y ;  /* 0x00000000000679c3 */ /* 0x000e700000002600 */
[----:B------:R-:W1:Y:S01]  /*00b0*/  LDC R4, c[0x0][0x364] ;  /* 0x0000d900ff047b82 */ /* 0x000e620000000800 */
[C---:B----4-:R-:W-:Y:S02]  /*00c0*/  IMAD R9, R3.reuse, UR7, RZ ;  /* 0x0000000703097c24 */ /* 0x050fe4000f8e02ff */
[----:B-----5:R-:W-:-:S02]  /*00d0*/  IMAD R3, R3, R2, RZ ;  /* 0x0000000203037224 */ /* 0x020fc400078e02ff */
[----:B-1----:R-:W-:Y:S01]  /*00e0*/  IMAD R2, R4, UR6, R5 ;  /* 0x0000000604027c24 */ /* 0x002fe2000f8e0205 */
[----:B---3--:R-:W-:Y:S01]  /*00f0*/  IADD3 R5, PT, PT, R9, R8, RZ ;  /* 0x0000000809057210 */ /* 0x008fe20007ffe0ff */
[----:B--2---:R-:W-:Y:S06]  /*0100*/  @!P0 BRA `(.L_x_0) ;  /* 0x0000000400ac8947 */ /* 0x004fec0003800000 */
[C---:B------:R-:W-:Y:S02]  /*0110*/  SHF.L.U32 R26, R0.reuse, 0x1, RZ ;  /* 0x00000001001a7819 */ /* 0x040fe400000006ff */
[----:B------:R-:W-:Y:S02]  /*0120*/  CS2R R12, SRZ ;  /* 0x00000000000c7805 */ /* 0x000fe4000001ff00 */
[----:B------:R-:W-:Y:S02]  /*0130*/  IADD3 R7, PT, PT, -R0, RZ, RZ ;  /* 0x000000ff00077210 */ /* 0x000fe40007ffe1ff */
[C---:B------:R-:W-:Y:S02]  /*0140*/  ISETP.GE.U32.AND P1, PT, R26.reuse, 0x7, PT ;  /* 0x000000071a00780c */ /* 0x040fe40003f26070 */
[C---:B------:R-:W-:Y:S02]  /*0150*/  LOP3.LUT R4, R26.reuse, 0x6, RZ, 0xc0, !PT ;  /* 0x000000061a047812 */ /* 0x040fe400078ec0ff */
[----:B------:R-:W-:-:S02]  /*0160*/  IADD3 R25, PT, PT, R26, R3, RZ ;  /* 0x000000031a197210 */ /* 0x000fc40007ffe0ff */
[----:B------:R-:W-:Y:S02]  /*0170*/  ISETP.GE.U32.AND P0, PT, R4, 0x3, PT ;  /* 0x000000030400780c */ /* 0x000fe40003f06070 */
[----:B------:R-:W-:-:S05]  /*0180*/  IADD3 R4, PT, PT, R2, R0, RZ ;  /* 0x0000000002047210 */ /* 0x000fca0007ffe0ff */
[----:B------:R-:W-:Y:S06]  /*0190*/  @!P1 BRA `(.L_x_1) ;  /* 0x0000000000c09947 */ /* 0x000fec0003800000 */
[----:B------:R-:W-:Y:S02]  /*01a0*/  IADD3 R6, PT, PT, R26, 0x1, RZ ;  /* 0x000000011a067810 */ /* 0x000fe40007ffe0ff */
[----:B------:R-:W-:Y:S02]  /*01b0*/  CS2R R12, SRZ ;  /* 0x00000000000c7805 */ /* 0x000fe4000001ff00 */
[----:B------:R-:W-:Y:S02]  /*01c0*/  IADD3 R9, PT, PT, R9, R0, R8 ;  /* 0x0000000009097210 */ /* 0x000fe40007ffe008 */
[----:B------:R-:W-:Y:S02]  /*01d0*/  LOP3.LUT R24, R6, 0xfffffff8, RZ, 0xc0, !PT ;  /* 0xfffffff806187812 */ /* 0x000fe400078ec0ff */
[----:B------:R-:W-:Y:S01]  /*01e0*/  LEA R27, R0, R3, 0x1 ;  /* 0x00000003001b7211 */ /* 0x000fe200078e08ff */
[----:B------:R-:W-:Y:S01]  /*01f0*/  IMAD R6, R25, R2, R9 ;  /* 0x0000000219067224 */ /* 0x000fe200078e0209 */
[----:B------:R-:W-:-:S07]  /*0200*/  IADD3 R24, PT, PT, -R24, RZ, RZ ;  /* 0x000000ff18187210 */ /* 0x000fce0007ffe1ff */
.L_x_2:
[----:B------:R-:W0:Y:S08]  /*0210*/  LDC.64 R18, c[0x0][0x388] ;  /* 0x0000e200ff127b82 */ /* 0x000e300000000a00 */
[----:B------:R-:W1:Y:S01]  /*0220*/  LDC.64 R22, c[0x0][0x390] ;  /* 0x0000e400ff167b82 */ /* 0x000e620000000a00 */
[----:B0-----:R-:W-:-:S05]  /*0230*/  IMAD.WIDE R18, R6, 0x8, R18 ;  /* 0x0000000806127825 */ /* 0x001fca00078e0212 */
[----:B------:R-:W2:Y:S01]  /*0240*/  LDG.E.64 R10, desc[UR4][R18.64] ;  /* 0x00000004120a7981 */ /* 0x000ea2000c1e1b00 */
[----:B-1----:R-:W-:-:S05]  /*0250*/  IMAD.WIDE R22, R26, 0x8, R22 ;  /* 0x000000081a167825 */ /* 0x002fca00078e0216 */
[----:B------:R-:W2:Y:S01]  /*0260*/  LDG.E.64 R16, desc[UR4][R22.64] ;  /* 0x0000000416107981 */ /* 0x000ea2000c1e1b00 */
[----:B------:R-:W-:-:S03]  /*0270*/  IMAD.WIDE R28, R25, 0x8, R18 ;  /* 0x00000008191c7825 */ /* 0x000fc600078e0212 */
[----:B------:R-:W3:Y:S04]  /*0280*/  LDG.E.64 R14, desc[UR4][R22.64+-0x8] ;  /* 0xfffff804160e7981 */ /* 0x000ee8000c1e1b00 */
[----:B------:R-:W3:Y:S01]  /*0290*/  LDG.E.64 R8, desc[UR4][R28.64] ;  /* 0x000000041c087981 */ /* 0x000ee2000c1e1b00 */
[----:B------:R-:W-:Y:S01]  /*02a0*/  IMAD.WIDE R20, R25, 0x8, R28 ;  /* 0x0000000819147825 */ /* 0x000fe200078e021c */
[----:B--2---:R-:W-:Y:S02]  /*02b0*/  DFMA R16, R10, R16, R12 ;  /* 0x000000100a10722b */ /* 0x004fe4000000000c */
[----:B------:R-:W2:Y:S04]  /*02c0*/  LDG.E.64 R10, desc[UR4][R22.64+-0x10] ;  /* 0xfffff004160a7981 */ /* 0x000ea8000c1e1b00 */
[----:B------:R0:W2:Y:S02]  /*02d0*/  LDG.E.64 R12, desc[UR4][R20.64] ;  /* 0x00000004140c7981 */ /* 0x0000a4000c1e1b00 */
[----:B---3--:R-:W-:-:S02]  /*02e0*/  DFMA R14, R8, R14, R16 ;  /* 0x0000000e080e722b */ /* 0x008fc40000000010 */
[----:B------:R-:W3:Y:S01]  /*02f0*/  LDG.E.64 R16, desc[UR4][R22.64+-0x18] ;  /* 0xffffe80416107981 */ /* 0x000ee2000c1e1b00 */
[----:B0-----:R-:W-:-:S05]  /*0300*/  IMAD.WIDE R20, R25, 0x8, R20 ;  /* 0x0000000819147825 */ /* 0x001fca00078e0214 */
[----:B------:R-:W3:Y:S01]  /*0310*/  LDG.E.64 R8, desc[UR4][R20.64] ;  /* 0x0000000414087981 */ /* 0x000ee2000c1e1b00 */
[C---:B------:R-:W-:Y:S01]  /*0320*/  IMAD.WIDE R18, R25.reuse, 0x8, R20 ;  /* 0x0000000819127825 */ /* 0x040fe200078e0214 */
[----:B--2---:R-:W-:Y:S02]  /*0330*/  DFMA R10, R12, R10, R14 ;  /* 0x0000000a0c0a722b */ /* 0x004fe4000000000e */
[----:B------:R-:W2:Y:S04]  /*0340*/  LDG.E.64 R20, desc[UR4][R22.64+-0x38] ;  /* 0xffffc80416147981 */ /* 0x000ea8000c1e1b00 */
[----:B------:R-:W4:Y:S04]  /*0350*/  LDG.E.64 R12, desc[UR4][R22.64+-0x20] ;  /* 0xffffe004160c7981 */ /* 0x000f28000c1e1b00 */
[----:B------:R-:W4:Y:S01]  /*0360*/  LDG.E.64 R14, desc[UR4][R18.64] ;  /* 0x00000004120e7981 */ /* 0x000f22000c1e1b00 */
[----:B------:R-:W-:Y:S01]  /*0370*/  IMAD.WIDE R28, R25, 0x8, R18 ;  /* 0x00000008191c7825 */ /* 0x000fe200078e0212 */
[----:B---3--:R-:W-:-:S02]  /*0380*/  DFMA R16, R8, R16, R10 ;  /* 0x000000100810722b */ /* 0x008fc4000000000a */
[----:B------:R-:W3:Y:S04]  /*0390*/  LDG.E.64 R8, desc[UR4][R22.64+-0x28] ;  /* 0xffffd80416087981 */ /* 0x000ee8000c1e1b00 */
[----:B------:R0:W3:Y:S02]  /*03a0*/  LDG.E.64 R10, desc[UR4][R28.64] ;  /* 0x000000041c0a7981 */ /* 0x0000e4000c1e1b00 */
[----:B0-----:R-:W-:-:S04]  /*03b0*/  IMAD.WIDE R28, R25, 0x8, R28 ;  /* 0x00000008191c7825 */ /* 0x001fc800078e021c */
[----:B------:R-:W-:-:S06]  /*03c0*/  IMAD.WIDE R18, R25, 0x8, R28 ;  /* 0x0000000819127825 */ /* 0x000fcc00078e021c */
[----:B------:R-:W2:Y:S01]  /*03d0*/  LDG.E.64 R18, desc[UR4][R18.64] ;  /* 0x0000000412127981 */ /* 0x000ea2000c1e1b00 */
[----:B----4-:R-:W-:-:S03]  /*03e0*/  DFMA R12, R14, R12, R16 ;  /* 0x0000000c0e0c722b */ /* 0x010fc60000000010 */
[----:B------:R-:W4:Y:S04]  /*03f0*/  LDG.E.64 R14, desc[UR4][R22.64+-0x30] ;  /* 0xffffd004160e7981 */ /* 0x000f28000c1e1b00 */
[----:B------:R-:W4:Y:S01]  /*0400*/  LDG.E.64 R16, desc[UR4][R28.64] ;  /* 0x000000041c107981 */ /* 0x000f22000c1e1b00 */
[----:B------:R-:W-:Y:S01]  /*0410*/  IADD3 R24, PT, PT, R24, 0x8, RZ ;  /* 0x0000000818187810 */ /* 0x000fe20007ffe0ff */
[----:B---3--:R-:W-:-:S03]  /*0420*/  DFMA R8, R10, R8, R12 ;  /* 0x000000080a08722b */ /* 0x008fc6000000000c */
[----:B------:R-:W-:Y:S01]  /*0430*/  ISETP.NE.AND P1, PT, R24, RZ, PT ;  /* 0x000000ff1800720c */ /* 0x000fe20003f25270 */
[----:B------:R-:W-:Y:S01]  /*0440*/  VIADD R7, R7, 0x8 ;  /* 0x0000000807077836 */ /* 0x000fe20000000000 */
[----:B------:R-:W-:Y:S02]  /*0450*/  LEA R6, R27, R6, 0x3 ;  /* 0x000000061b067211 */ /* 0x000fe400078e18ff */
[----:B------:R-:W-:Y:S01]  /*0460*/  IADD3 R26, PT, PT, R26, -0x8, RZ ;  /* 0xfffffff81a1a7810 */ /* 0x000fe20007ffe0ff */
[----:B----4-:R-:W-:-:S08]  /*0470*/  DFMA R8, R16, R14, R8 ;  /* 0x0000000e1008722b */ /* 0x010fd00000000008 */
[----:B--2---:R-:W-:Y:S01]  /*0480*/  DFMA R12, R18, R20, R8 ;  /* 0x00000014120c722b */ /* 0x004fe20000000008 */
[----:B------:R-:W-:Y:S10]  /*0490*/  @P1 BRA `(.L_x_2) ;  /* 0xfffffffc005c1947 */ /* 0x000ff4000383ffff */
.L_x_1:
[----:B------:R-:W-:Y:S01]  /*04a0*/  IADD3 R6, PT, PT, R5, R0, RZ ;  /* 0x0000000005067210 */ /* 0x000fe20007ffe0ff */
[----:B------:R-:W-:Y:S06]  /*04b0*/  @!P0 BRA `(.L_x_3) ;  /* 0x00000000005c8947 */ /* 0x000fec0003800000 */
[----:B------:R-:W0:Y:S01]  /*04c0*/  LDC.64 R28, c[0x0][0x390] ;  /* 0x0000e400ff1c7b82 */ /* 0x000e220000000a00 */
[----:B------:R-:W-:Y:S02]  /*04d0*/  IADD3 R10, PT, PT, R4, R7, RZ ;  /* 0x00000007040a7210 */ /* 0x000fe40007ffe0ff */
[----:B------:R-:W-:-:S03]  /*04e0*/  IADD3 R15, PT, PT, -R7, R0, RZ ;  /* 0x00000000070f7210 */ /* 0x000fc60007ffe1ff */
[----:B------:R-:W-:Y:S02]  /*04f0*/  IMAD R11, R25, R10, R6 ;  /* 0x0000000a190b7224 */ /* 0x000fe400078e0206 */
[----:B------:R-:W1:Y:S01]  /*0500*/  LDC.64 R8, c[0x0][0x388] ;  /* 0x0000e200ff087b82 */ /* 0x000e620000000a00 */
[----:B0-----:R-:W-:-:S05]  /*0510*/  IMAD.WIDE R28, R15, 0x8, R28 ;  /* 0x000000080f1c7825 */ /* 0x001fca00078e021c */
[----:B------:R-:W2:Y:S01]  /*0520*/  LDG.E.64 R22, desc[UR4][R28.64] ;  /* 0x000000041c167981 */ /* 0x000ea2000c1e1b00 */
[----:B-1----:R-:W-:-:S05]  /*0530*/  IMAD.WIDE R8, R11, 0x8, R8 ;  /* 0x000000080b087825 */ /* 0x002fca00078e0208 */
[----:B------:R-:W2:Y:S01]  /*0540*/  LDG.E.64 R26, desc[UR4][R8.64] ;  /* 0x00000004081a7981 */ /* 0x000ea2000c1e1b00 */
[----:B------:R-:W-:-:S05]  /*0550*/  IMAD.WIDE R14, R25, 0x8, R8 ;  /* 0x00000008190e7825 */ /* 0x000fca00078e0208 */
[----:B------:R-:W3:Y:S01]  /*0560*/  LDG.E.64 R10, desc[UR4][R14.64] ;  /* 0x000000040e0a7981 */ /* 0x000ee2000c1e1b00 */
[----:B------:R-:W-:-:S03]  /*0570*/  IMAD.WIDE R18, R25, 0x8, R14 ;  /* 0x0000000819127825 */ /* 0x000fc600078e020e */
[----:B------:R-:W3:Y:S04]  /*0580*/  LDG.E.64 R8, desc[UR4][R28.64+-0x8] ;  /* 0xfffff8041c087981 */ /* 0x000ee8000c1e1b00 */
[----:B------:R-:W4:Y:S01]  /*0590*/  LDG.E.64 R16, desc[UR4][R18.64] ;  /* 0x0000000412107981 */ /* 0x000f22000c1e1b00 */
[----:B------:R-:W-:-:S03]  /*05a0*/  IMAD.WIDE R20, R25, 0x8, R18 ;  /* 0x0000000819147825 */ /* 0x000fc600078e0212 */
[----:B------:R-:W4:Y:S04]  /*05b0*/  LDG.E.64 R14, desc[UR4][R28.64+-0x10] ;  /* 0xfffff0041c0e7981 */ /* 0x000f28000c1e1b00 */
[----:B------:R-:W5:Y:S04]  /*05c0*/  LDG.E.64 R20, desc[UR4][R20.64] ;  /* 0x0000000414147981 */ /* 0x000f68000c1e1b00 */
[----:B------:R-:W5:Y:S01]  /*05d0*/  LDG.E.64 R18, desc[UR4][R28.64+-0x18] ;  /* 0xffffe8041c127981 */ /* 0x000f62000c1e1b00 */
[----:B------:R-:W-:Y:S01]  /*05e0*/  VIADD R7, R7, 0x4 ;  /* 0x0000000407077836 */ /* 0x000fe20000000000 */
[----:B--2---:R-:W-:-:S08]  /*05f0*/  DFMA R22, R26, R22, R12 ;  /* 0x000000161a16722b */ /* 0x004fd0000000000c */
[----:B---3--:R-:W-:-:S08]  /*0600*/  DFMA R8, R10, R8, R22 ;  /* 0x000000080a08722b */ /* 0x008fd00000000016 */
[----:B----4-:R-:W-:-:S08]  /*0610*/  DFMA R8, R16, R14, R8 ;  /* 0x0000000e1008722b */ /* 0x010fd00000000008 */
[----:B-----5:R-:W-:-:S11]  /*0620*/  DFMA R12, R20, R18, R8 ;  /* 0x00000012140c722b */ /* 0x020fd60000000008 */
.L_x_3:
[----:B------:R-:W-:Y:S01]  /*0630*/  LOP3.LUT R10, R0, 0x1, RZ, 0xc0, !PT ;  /* 0x00000001000a7812 */ /* 0x000fe200078ec0ff */
[----:B------:R-:W0:Y:S03]  /*0640*/  LDC.64 R8, c[0x0][0x390] ;  /* 0x0000e400ff087b82 */ /* 0x000e260000000a00 */
[----:B------:R-:W-:-:S05]  /*0650*/  ISETP.NE.U32.AND P0, PT, R10, 0x1, PT ;  /* 0x000000010a00780c */ /* 0x000fca0003f05070 */
[----:B------:R-:W1:Y:S08]  /*0660*/  LDC.64 R20, c[0x0][0x388] ;  /* 0x0000e200ff147b82 */ /* 0x000e700000000a00 */
[----:B------:R-:W-:Y:S02]  /*0670*/  @!P0 IADD3 R10, PT, PT, R4, R7, RZ ;  /* 0x00000007040a8210 */ /* 0x000fe40007ffe0ff */
[----:B------:R-:W-:-:S02]  /*0680*/  @!P0 IADD3 R11, PT, PT, -R7, R0, RZ ;  /* 0x00000000070b8210 */ /* 0x000fc40007ffe1ff */
[----:B------:R-:W-:Y:S01]  /*0690*/  @!P0 IADD3 R7, PT, PT, R7, 0x2, RZ ;  /* 0x0000000207078810 */ /* 0x000fe20007ffe0ff */
[----:B------:R-:W-:Y:S02]  /*06a0*/  @!P0 IMAD R15, R25, R10, R6 ;  /* 0x0000000a190f8224 */ /* 0x000fe400078e0206 */
[----:B0-----:R-:W-:Y:S01]  /*06b0*/  @!P0 IMAD.WIDE R10, R11, 0x8, R8 ;  /* 0x000000080b0a8825 */ /* 0x001fe200078e0208 */
[----:B------:R-:W-:-:S04]  /*06c0*/  IADD3 R4, PT, PT, R4, R7, RZ ;  /* 0x0000000704047210 */ /* 0x000fc80007ffe0ff */
[----:B------:R-:W2:Y:S01]  /*06d0*/  @!P0 LDG.E.64 R16, desc[UR4][R10.64] ;  /* 0x000000040a108981 */ /* 0x000ea2000c1e1b00 */
[----:B-1----:R-:W-:-:S05]  /*06e0*/  @!P0 IMAD.WIDE R14, R15, 0x8, R20 ;  /* 0x000000080f0e8825 */ /* 0x002fca00078e0214 */
[----:B------:R-:W2:Y:S01]  /*06f0*/  @!P0 LDG.E.64 R18, desc[UR4][R14.64] ;  /* 0x000000040e128981 */ /* 0x000ea2000c1e1b00 */
[----:B------:R-:W-:Y:S01]  /*0700*/  @!P0 IMAD.WIDE R22, R25, 0x8, R14 ;  /* 0x0000000819168825 */ /* 0x000fe200078e020e */
[----:B------:R-:W-:-:S03]  /*0710*/  IADD3 R27, PT, PT, -R7, R0, RZ ;  /* 0x00000000071b7210 */ /* 0x000fc60007ffe1ff */
[----:B------:R-:W-:Y:S02]  /*0720*/  IMAD R25, R25, R4, R6 ;  /* 0x0000000419197224 */ /* 0x000fe400078e0206 */
[----:B------:R-:W3:Y:S01]  /*0730*/  @!P0 LDG.E.64 R6, desc[UR4][R10.64+-0x8] ;  /* 0xfffff8040a068981 */ /* 0x000ee2000c1e1b00 */
[----:B------:R-:W-:-:S03]  /*0740*/  IMAD.WIDE R8, R27, 0x8, R8 ;  /* 0x000000081b087825 */ /* 0x000fc600078e0208 */
[----:B------:R-:W3:Y:S01]  /*0750*/  @!P0 LDG.E.64 R22, desc[UR4][R22.64] ;  /* 0x0000000416168981 */ /* 0x000ee2000c1e1b00 */
[----:B------:R-:W-:-:S03]  /*0760*/  IMAD.WIDE R20, R25, 0x8, R20 ;  /* 0x0000000819147825 */ /* 0x000fc600078e0214 */
[----:B------:R-:W4:Y:S04]  /*0770*/  LDG.E.64 R8, desc[UR4][R8.64] ;  /* 0x0000000408087981 */ /* 0x000f28000c1e1b00 */
[----:B------:R-:W4:Y:S01]  /*0780*/  LDG.E.64 R20, desc[UR4][R20.64] ;  /* 0x0000000414147981 */ /* 0x000f22000c1e1b00 */
[----:B--2---:R-:W-:-:S08]  /*0790*/  @!P0 DFMA R16, R18, R16, R12 ;  /* 0x000000101210822b */ /* 0x004fd0000000000c */
[----:B---3--:R-:W-:-:S08]  /*07a0*/  @!P0 DFMA R12, R22, R6, R16 ;  /* 0x00000006160c822b */ /* 0x008fd00000000010 */
[----:B----4-:R-:W-:-:S11]  /*07b0*/  DFMA R12, R20, R8, R12 ;  /* 0x00000008140c722b */ /* 0x010fd6000000000c */
.L_x_0:
[----:B------:R-:W0:Y:S01]  /*07c0*/  LDC.64 R6, c[0x0][0x380] ;  /* 0x0000e000ff067b82 */ /* 0x000e220000000a00 */
[----:B------:R-:W-:-:S04]  /*07d0*/  IMAD R3, R3, R2, R5 ;  /* 0x0000000203037224 */ /* 0x000fc800078e0205 */
[----:B0-----:R-:W-:-:S05]  /*07e0*/  IMAD.WIDE R2, R3, 0x8, R6 ;  /* 0x0000000803027825 */ /* 0x001fca00078e0206 */
[----:B------:R-:W-:Y:S01]  /*07f0*/  STG.E.64 desc[UR4][R2.64], R12 ;  /* 0x0000000c02007986 */ /* 0x000fe2000c101b04 */
[----:B------:R-:W-:Y:S05]  /*0800*/  EXIT ;  /* 0x000000000000794d */ /* 0x000fea0003800000 */
.L_x_4:
[----:B------:R-:W-:-:S00]  /*0810*/  BRA `(.L_x_4) ;  /* 0xfffffffc00fc7947 */ /* 0x000fc0000383ffff */
[----:B------:R-:W-:-:S00]  /*0820*/  NOP ;  /* 0x0000000000007918 */ /* 0x000fc00000000000 */
        /* <DEDUP_REMOVED lines=13> */
.L_x_11:


//--------------------- .text._Z17convolutionRowGPUPdS_S_i --------------------------
	.section	.text._Z17convolutionRowGPUPdS_S_i,"ax",@progbits
	.align	128
        .global         _Z17convolutionRowGPUPdS_S_i
        .type           _Z17convolutionRowGPUPdS_S_i,@function
        .size           _Z17convolutionRowGPUPdS_S_i,(.L_x_12 - _Z17convolutionRowGPUPdS_S_i)
        .other          _Z17convolutionRowGPUPdS_S_i,@"STO_CUDA_ENTRY STV_DEFAULT"
_Z17convolutionRowGPUPdS_S_i:
.text._Z17convolutionRowGPUPdS_S_i:
[----:B------:R-:W-:Y:S01]  /*0000*/  LDC R1, c[0x0][0x37c] ;  /* 0x0000df00ff017b82 */ /* 0x000fe20000000800 */
[----:B------:R-:W0:Y:S01]  /*0010*/  S2R R2, SR_TID.Y ;  /* 0x0000000000027919 */ /* 0x000e220000002200 */
[----:B------:R-:W1:Y:S06]  /*0020*/  LDCU UR5, c[0x0][0x360] ;  /* 0x00006c00ff0577ac */ /* 0x000e6c0008000800 */
[----:B------:R-:W1:Y:S01]  /*0030*/  LDC R7, c[0x0][0x370] ;  /* 0x0000dc00ff077b82 */ /* 0x000e620000000800 */
[----:B------:R-:W-:Y:S01]  /*0040*/  CS2R R20, SRZ ;  /* 0x0000000000147805 */ /* 0x000fe2000001ff00 */
[----:B------:R-:W2:Y:S06]  /*0050*/  S2R R3, SR_TID.X ;  /* 0x0000000000037919 */ /* 0x000eac0000002100 */
[----:B------:R-:W0:Y:S08]  /*0060*/  S2UR UR6, SR_CTAID.Y ;  /* 0x00000000000679c3 */ /* 0x000e300000002600 */
[----:B------:R-:W0:Y:S08]  /*0070*/  LDC R5, c[0x0][0x364] ;  /* 0x0000d900ff057b82 */ /* 0x000e300000000800 */
[----:B------:R-:W3:Y:S08]  /*0080*/  LDC R0, c[0x0][0x398] ;  /* 0x0000e600ff007b82 */ /* 0x000ef00000000800 */
[----:B------:R-:W4:Y:S01]  /*0090*/  S2UR UR4, SR_CTAID.X ;  /* 0x00000000000479c3 */ /* 0x000f220000002500 */
[----:B0-----:R-:W-:Y:S01]  /*00a0*/  IMAD R5, R5, UR6, R2 ;  /* 0x0000000605057c24 */ /* 0x001fe2000f8e0202 */
[----:B------:R-:W0:Y:S01]  /*00b0*/  LDCU.64 UR6, c[0x0][0x358] ;  /* 0x00006b00ff0677ac */ /* 0x000e220008000a00 */
[C---:B---3--:R-:W-:Y:S01]  /*00c0*/  ISETP.GE.AND P0, PT, R0.reuse, RZ, PT ;  /* 0x000000ff0000720c */ /* 0x048fe20003f06270 */
[----:B------:R-:W-:-:S02]  /*00d0*/  IMAD.SHL.U32 R2, R0, 0x2, RZ ;  /* 0x0000000200027824 */ /* 0x000fc400078e00ff */
[----:B------:R-:W-:Y:S02]  /*00e0*/  IADD3 R4, PT, PT, R5, R0, RZ ;  /* 0x0000000005047210 */ /* 0x000fe40007ffe0ff */
[----:B-1----:R-:W-:Y:S01]  /*00f0*/  IMAD R5, R7, UR5, R2 ;  /* 0x0000000507057c24 */ /* 0x002fe2000f8e0202 */
[----:B----4-:R-:W-:-:S03]  /*0100*/  UIMAD UR4, UR5, UR4, URZ ;  /* 0x00000004050472a4 */ /* 0x010fc6000f8e02ff */
[----:B------:R-:W-:-:S03]  /*0110*/  IMAD R5, R5, R4, RZ ;  /* 0x0000000405057224 */ /* 0x000fc600078e02ff */
[----:B--2---:R-:W-:-:S05]  /*0120*/  VIADD R6, R3, UR4 ;  /* 0x0000000403067c36 */ /* 0x004fca0008000000 */
[----:B------:R-:W-:Y:S01]  /*0130*/  IADD3 R4, PT, PT, R5, R0, R6 ;  /* 0x0000000005047210 */ /* 0x000fe20007ffe006 */
[----:B0-----:R-:W-:Y:S06]  /*0140*/  @!P0 BRA `(.L_x_5) ;  /* 0x0000000800388947 */ /* 0x001fec0003800000 */
[C---:B------:R-:W-:Y:S02]  /*0150*/  ISETP.GE.U32.AND P1, PT, R2.reuse, 0xf, PT ;  /* 0x0000000f0200780c */ /* 0x040fe40003f26070 */
[----:B------:R-:W-:Y:S02]  /*0160*/  CS2R R20, SRZ ;  /* 0x0000000000147805 */ /* 0x000fe4000001ff00 */
[----:B------:R-:W-:-:S04]  /*0170*/  LOP3.LUT R7, R2, 0xe, RZ, 0xc0, !PT ;  /* 0x0000000e02077812 */ /* 0x000fc800078ec0ff */
[----:B------:R-:W-:Y:S02]  /*0180*/  ISETP.GE.U32.AND P0, PT, R7, 0x7, PT ;  /* 0x000000070700780c */ /* 0x000fe40003f06070 */
[----:B------:R-:W-:-:S03]  /*0190*/  IADD3 R7, PT, PT, -R0, RZ, RZ ;  /* 0x000000ff00077210 */ /* 0x000fc60007ffe1ff */
[----:B------:R-:W-:Y:S08]  /*01a0*/  @!P1 BRA `(.L_x_6) ;  /* 0x0000000400009947 */ /* 0x000ff00003800000 */
[----:B------:R-:W-:Y:S01]  /*01b0*/  VIADD R8, R2, 0x1 ;  /* 0x0000000102087836 */ /* 0x000fe20000000000 */
[----:B------:R-:W-:Y:S01]  /*01c0*/  IADD3 R6, PT, PT, R6, R5, RZ ;  /* 0x0000000506067210 */ /* 0x000fe20007ffe0ff */
[----:B------:R-:W-:Y:S01]  /*01d0*/  IMAD.MOV.U32 R26, RZ, RZ, R2 ;  /* 0x000000ffff1a7224 */ /* 0x000fe200078e0002 */
[----:B------:R-:W-:Y:S02]  /*01e0*/  CS2R R20, SRZ ;  /* 0x0000000000147805 */ /* 0x000fe4000001ff00 */
[----:B------:R-:W-:-:S04]  /*01f0*/  LOP3.LUT R8, R8, 0xfffffff0, RZ, 0xc0, !PT ;  /* 0xfffffff008087812 */ /* 0x000fc800078ec0ff */
[----:B------:R-:W-:-:S07]  /*0200*/  IADD3 R27, PT, PT, -R8, RZ, RZ ;  /* 0x000000ff081b7210 */ /* 0x000fce0007ffe1ff */
.L_x_7:
[----:B------:R-:W0:Y:S08]  /*0210*/  LDC.64 R22, c[0x0][0x388] ;  /* 0x0000e200ff167b82 */ /* 0x000e300000000a00 */
[----:B------:R-:W1:Y:S01]  /*0220*/  LDC.64 R8, c[0x0][0x390] ;  /* 0x0000e400ff087b82 */ /* 0x000e620000000a00 */
[----:B0-----:R-:W-:-:S05]  /*0230*/  IMAD.WIDE R22, R6, 0x8, R22 ;  /* 0x0000000806167825 */ /* 0x001fca00078e0216 */
[----:B------:R-:W2:Y:S01]  /*0240*/  LDG.E.64 R12, desc[UR6][R22.64] ;  /* 0x00000006160c7981 */ /* 0x000ea2000c1e1b00 */
[----:B-1----:R-:W-:-:S03]  /*0250*/  IMAD.WIDE R8, R26, 0x8, R8 ;  /* 0x000000081a087825 */ /* 0x002fc600078e0208 */
[----:B------:R-:W3:Y:S04]  /*0260*/  LDG.E.64 R10, desc[UR6][R22.64+0x8] ;  /* 0x00000806160a7981 */ /* 0x000ee8000c1e1b00 */
[----:B------:R-:W2:Y:S04]  /*0270*/  LDG.E.64 R16, desc[UR6][R8.64] ;  /* 0x0000000608107981 */ /* 0x000ea8000c1e1b00 */
[----:B------:R-:W3:Y:S04]  /*0280*/  LDG.E.64 R14, desc[UR6][R8.64+-0x8] ;  /* 0xfffff806080e7981 */ /* 0x000ee8000c1e1b00 */
[----:B------:R-:W4:Y:S04]  /*0290*/  LDG.E.64 R18, desc[UR6][R8.64+-0x10] ;  /* 0xfffff00608127981 */ /* 0x000f28000c1e1b00 */
[----:B------:R-:W5:Y:S01]  /*02a0*/  LDG.E.64 R24, desc[UR6][R8.64+-0x78] ;  /* 0xffff880608187981 */ /* 0x000f62000c1e1b00 */
[----:B--2---:R-:W-:-:S03]  /*02b0*/  DFMA R16, R12, R16, R20 ;  /* 0x000000100c10722b */ /* 0x004fc60000000014 */
[----:B------:R-:W4:Y:S04]  /*02c0*/  LDG.E.64 R12, desc[UR6][R22.64+0x10] ;  /* 0x00001006160c7981 */ /* 0x000f28000c1e1b00 */
[----:B------:R-:W5:Y:S01]  /*02d0*/  LDG.E.64 R20, desc[UR6][R22.64+0x78] ;  /* 0x0000780616147981 */ /* 0x000f62000c1e1b00 */
[----:B---3--:R-:W-:-:S03]  /*02e0*/  DFMA R14, R10, R14, R16 ;  /* 0x0000000e0a0e722b */ /* 0x008fc60000000010 */
[----:B------:R-:W2:Y:S04]  /*02f0*/  LDG.E.64 R10, desc[UR6][R22.64+0x18] ;  /* 0x00001806160a7981 */ /* 0x000ea8000c1e1b00 */
[----:B------:R-:W2:Y:S01]  /*0300*/  LDG.E.64 R16, desc[UR6][R8.64+-0x18] ;  /* 0xffffe80608107981 */ /* 0x000ea2000c1e1b00 */
[----:B----4-:R-:W-:-:S03]  /*0310*/  DFMA R18, R12, R18, R14 ;  /* 0x000000120c12722b */ /* 0x010fc6000000000e */
[----:B------:R-:W3:Y:S04]  /*0320*/  LDG.E.64 R12, desc[UR6][R22.64+0x20] ;  /* 0x00002006160c7981 */ /* 0x000ee8000c1e1b00 */
[----:B------:R-:W3:Y:S01]  /*0330*/  LDG.E.64 R14, desc[UR6][R8.64+-0x20] ;  /* 0xffffe006080e7981 */ /* 0x000ee2000c1e1b00 */
[----:B--2---:R-:W-:-:S03]  /*0340*/  DFMA R16, R10, R16, R18 ;  /* 0x000000100a10722b */ /* 0x004fc60000000012 */
[----:B------:R-:W2:Y:S04]  /*0350*/  LDG.E.64 R10, desc[UR6][R22.64+0x28] ;  /* 0x00002806160a7981 */ /* 0x000ea8000c1e1b00 */
[----:B------:R-:W2:Y:S01]  /*0360*/  LDG.E.64 R18, desc[UR6][R8.64+-0x28] ;  /* 0xffffd80608127981 */ /* 0x000ea2000c1e1b00 */
[----:B---3--:R-:W-:-:S03]  /*0370*/  DFMA R14, R12, R14, R16 ;  /* 0x0000000e0c0e722b */ /* 0x008fc60000000010 */
        /* <DEDUP_REMOVED lines=26> */
[----:B------:R-:W-:Y:S01]  /*0520*/  VIADD R27, R27, 0x10 ;  /* 0x000000101b1b7836 */ /* 0x000fe20000000000 */
[----:B--2---:R-:W-:-:S04]  /*0530*/  DFMA R10, R10, R12, R14 ;  /* 0x0000000c0a0a722b */ /* 0x004fc8000000000e */
[----:B------:R-:W-:Y:S01]  /*0540*/  ISETP.NE.AND P1, PT, R27, RZ, PT ;  /* 0x000000ff1b00720c */ /* 0x000fe20003f25270 */
[----:B------:R-:W-:Y:S01]  /*0550*/  VIADD R6, R6, 0x10 ;  /* 0x0000001006067836 */ /* 0x000fe20000000000 */
[----:B------:R-:W-:Y:S02]  /*0560*/  IADD3 R7, PT, PT, R7, 0x10, RZ ;  /* 0x0000001007077810 */ /* 0x000fe40007ffe0ff */
[----:B------:R-:W-:Y:S01]  /*0570*/  IADD3 R26, PT, PT, R26, -0x10, RZ ;  /* 0xfffffff01a1a7810 */ /* 0x000fe20007ffe0ff */
[----:B---3--:R-:W-:-:S08]  /*0580*/  DFMA R10, R16, R18, R10 ;  /* 0x00000012100a722b */ /* 0x008fd0000000000a */
[----:B-----5:R-:W-:Y:S01]  /*0590*/  DFMA R20, R20, R24, R10 ;  /* 0x000000181414722b */ /* 0x020fe2000000000a */
[----:B------:R-:W-:Y:S10]  /*05a0*/  @P1 BRA `(.L_x_7) ;  /* 0xfffffffc00181947 */ /* 0x000ff4000383ffff */
.L_x_6:
[----:B------:R-:W-:Y:S05]  /*05b0*/  @!P0 BRA `(.L_x_8) ;  /* 0x00000000007c8947 */ /* 0x000fea0003800000 */
[----:B------:R-:W0:Y:S01]  /*05c0*/  LDC.64 R10, c[0x0][0x388] ;  /* 0x0000e200ff0a7b82 */ /* 0x000e220000000a00 */
[----:B------:R-:W-:Y:S01]  /*05d0*/  IADD3 R15, PT, PT, -R7, R0, RZ ;  /* 0x00000000070f7210 */ /* 0x000fe20007ffe1ff */
[----:B------:R-:W-:-:S06]  /*05e0*/  IMAD.IADD R13, R4, 0x1, R7 ;  /* 0x00000001040d7824 */ /* 0x000fcc00078e0207 */
        /* <DEDUP_REMOVED lines=8> */
[----:B------:R-:W4:Y:S04]  /*0670*/  LDG.E.64 R22, desc[UR6][R8.64+-0x10] ;  /* 0xfffff00608167981 */ /* 0x000f28000c1e1b00 */
[----:B------:R-:W5:Y:S04]  /*0680*/  LDG.E.64 R26, desc[UR6][R10.64+0x38] ;  /* 0x000038060a1a7981 */ /* 0x000f68000c1e1b00 */
[----:B------:R-:W5:Y:S01]  /*0690*/  LDG.E.64 R28, desc[UR6][R8.64+-0x38] ;  /* 0xffffc806081c7981 */ /* 0x000f62000c1e1b00 */
[----:B--2---:R-:W-:-:S03]  /*06a0*/  DFMA R18, R24, R18, R20 ;  /* 0x000000121812722b */ /* 0x004fc60000000014 */
[----:B------:R-:W2:Y:S04]  /*06b0*/  LDG.E.64 R20, desc[UR6][R10.64+0x18] ;  /* 0x000018060a147981 */ /* 0x000ea8000c1e1b00 */
[----:B------:R-:W2:Y:S01]  /*06c0*/  LDG.E.64 R24, desc[UR6][R8.64+-0x18] ;  /* 0xffffe80608187981 */ /* 0x000ea2000c1e1b00 */
[----:B---3--:R-:W-:-:S03]  /*06d0*/  DFMA R16, R12, R16, R18 ;  /* 0x000000100c10722b */ /* 0x008fc60000000012 */
[----:B------:R-:W3:Y:S04]  /*06e0*/  LDG.E.64 R18, desc[UR6][R10.64+0x20] ;  /* 0x000020060a127981 */ /* 0x000ee8000c1e1b00 */
[----:B------:R-:W3:Y:S01]  /*06f0*/  LDG.E.64 R12, desc[UR6][R8.64+-0x20] ;  /* 0xffffe006080c7981 */ /* 0x000ee2000c1e1b00 */
[----:B----4-:R-:W-:-:S03]  /*0700*/  DFMA R22, R14, R22, R16 ;  /* 0x000000160e16722b */ /* 0x010fc60000000010 */
[----:B------:R-:W4:Y:S04]  /*0710*/  LDG.E.64 R14, desc[UR6][R10.64+0x28] ;  /* 0x000028060a0e7981 */ /* 0x000f28000c1e1b00 */
[----:B------:R-:W4:Y:S01]  /*0720*/  LDG.E.64 R16, desc[UR6][R8.64+-0x28] ;  /* 0xffffd80608107981 */ /* 0x000f22000c1e1b00 */
[----:B--2---:R-:W-:-:S03]  /*0730*/  DFMA R24, R20, R24, R22 ;  /* 0x000000181418722b */ /* 0x004fc60000000016 */
[----:B------:R-:W2:Y:S04]  /*0740*/  LDG.E.64 R20, desc[UR6][R10.64+0x30] ;  /* 0x000030060a147981 */ /* 0x000ea8000c1e1b00 */
[----:B------:R-:W2:Y:S01]  /*0750*/  LDG.E.64 R22, desc[UR6][R8.64+-0x30] ;  /* 0xffffd00608167981 */ /* 0x000ea2000c1e1b00 */
[----:B---3--:R-:W-:-:S08]  /*0760*/  DFMA R12, R18, R12, R24 ;  /* 0x0000000c120c722b */ /* 0x008fd00000000018 */
[----:B----4-:R-:W-:Y:S01]  /*0770*/  DFMA R12, R14, R16, R12 ;  /* 0x000000100e0c722b */ /* 0x010fe2000000000c */
[----:B------:R-:W-:-:S07]  /*0780*/  VIADD R7, R7, 0x8 ;  /* 0x0000000807077836 */ /* 0x000fce0000000000 */
[----:B--2---:R-:W-:-:S08]  /*0790*/  DFMA R20, R20, R22, R12 ;  /* 0x000000161414722b */ /* 0x004fd0000000000c */
[----:B-----5:R-:W-:-:S11]  /*07a0*/  DFMA R20, R26, R28, R20 ;  /* 0x0000001c1a14722b */ /* 0x020fd60000000014 */
.L_x_8:
[----:B------:R-:W0:Y:S01]  /*07b0*/  LDC.64 R8, c[0x0][0x388] ;  /* 0x0000e200ff087b82 */ /* 0x000e220000000a00 */
[----:B------:R-:W-:-:S04]  /*07c0*/  LOP3.LUT R2, R2, 0x6, RZ, 0xc0, !PT ;  /* 0x0000000602027812 */ /* 0x000fc800078ec0ff */
[----:B------:R-:W-:-:S03]  /*07d0*/  ISETP.GE.U32.AND P0, PT, R2, 0x3, PT ;  /* 0x000000030200780c */ /* 0x000fc60003f06070 */
[----:B------:R-:W1:Y:S10]  /*07e0*/  LDC.64 R10, c[0x0][0x390] ;  /* 0x0000e400ff0a7b82 */ /* 0x000e740000000a00 */
[----:B------:R-:W-:Y:S01]  /*07f0*/  @P0 IADD3 R23, PT, PT, R4, R7, RZ ;  /* 0x0000000704170210 */ /* 0x000fe20007ffe0ff */
[----:B------:R-:W-:-:S04]  /*0800*/  @P0 IMAD.IADD R29, R0, 0x1, -R7 ;  /* 0x00000001001d0824 */ /* 0x000fc800078e0a07 */
[----:B0-----:R-:W-:-:S05]  /*0810*/  @P0 IMAD.WIDE R22, R23, 0x8, R8 ;  /* 0x0000000817160825 */ /* 0x001fca00078e0208 */
[----:B------:R-:W2:Y:S01]  /*0820*/  @P0 LDG.E.64 R26, desc[UR6][R22.64] ;  /* 0x00000006161a0981 */ /* 0x000ea2000c1e1b00 */
[----:B-1----:R-:W-:-:S03]  /*0830*/  @P0 IMAD.WIDE R28, R29, 0x8, R10 ;  /* 0x000000081d1c0825 */ /* 0x002fc600078e020a */
[----:B------:R-:W3:Y:S04]  /*0840*/  @P0 LDG.E.64 R14, desc[UR6][R22.64+0x8] ;  /* 0x00000806160e0981 */ /* 0x000ee8000c1e1b00 */
[----:B------:R-:W2:Y:S04]  /*0850*/  @P0 LDG.E.64 R16, desc[UR6][R28.64] ;  /* 0x000000061c100981 */ /* 0x000ea8000c1e1b00 */
[----:B------:R-:W3:Y:S04]  /*0860*/  @P0 LDG.E.64 R12, desc[UR6][R28.64+-0x8] ;  /* 0xfffff8061c0c0981 */ /* 0x000ee8000c1e1b00 */
[----:B------:R-:W4:Y:S04]  /*0870*/  @P0 LDG.E.64 R18, desc[UR6][R28.64+-0x10] ;  /* 0xfffff0061c120981 */ /* 0x000f28000c1e1b00 */
[----:B------:R-:W5:Y:S01]  /*0880*/  @P0 LDG.E.64 R24, desc[UR6][R28.64+-0x18] ;  /* 0xffffe8061c180981 */ /* 0x000f62000c1e1b00 */
[----:B--2---:R-:W-:-:S03]  /*0890*/  @P0 DFMA R26, R26, R16, R20 ;  /* 0x000000101a1a022b */ /* 0x004fc60000000014 */
[----:B------:R-:W4:Y:S04]  /*08a0*/  @P0 LDG.E.64 R16, desc[UR6][R22.64+0x10] ;  /* 0x0000100616100981 */ /* 0x000f28000c1e1b00 */
[----:B------:R-:W5:Y:S01]  /*08b0*/  @P0 LDG.E.64 R22, desc[UR6][R22.64+0x18] ;  /* 0x0000180616160981 */ /* 0x000f62000c1e1b00 */
[----:B------:R-:W0:Y:S01]  /*08c0*/  LDCU.U16 UR5, c[0x0][0x398] ;  /* 0x00007300ff0577ac */ /* 0x000e220008000400 */
[----:B---3--:R-:W-:Y:S01]  /*08d0*/  @P0 DFMA R12, R14, R12, R26 ;  /* 0x0000000c0e0c022b */ /* 0x008fe2000000001a */
[----:B------:R-:W-:-:S04]  /*08e0*/  @P0 IADD3 R7, PT, PT, R7, 0x4, RZ ;  /* 0x0000000407070810 */ /* 0x000fc80007ffe0ff */
[----:B------:R-:W-:Y:S01]  /*08f0*/  IADD3 R2, PT, PT, R3, R0, R7 ;  /* 0x0000000003027210 */ /* 0x000fe20007ffe007 */
[----:B------:R-:W-:-:S03]  /*0900*/  IMAD.WIDE R10, R0, 0x8, R10 ;  /* 0x00000008000a7825 */ /* 0x000fc600078e020a */
[----:B------:R-:W-:Y:S01]  /*0910*/  IADD3 R5, PT, PT, R5, UR4, R2 ;  /* 0x0000000405057c10 */ /* 0x000fe2000fffe002 */
[----:B0-----:R-:W-:-:S04]  /*0920*/  USHF.L.U32 UR5, UR5, 0x1, URZ ;  /* 0x0000000105057899 */ /* 0x001fc800080006ff */
[----:B------:R-:W-:-:S04]  /*0930*/  ULOP3.LUT UR5, UR5, 0x2, URZ, 0xe2, !UPT ;  /* 0x0000000205057892 */ /* 0x000fc8000f8ee2ff */
[----:B------:R-:W-:Y:S01]  /*0940*/  UIADD3 UR5, UPT, UPT, -UR5, URZ, URZ ;  /* 0x000000ff05057290 */ /* 0x000fe2000fffe1ff */
[----:B----4-:R-:W-:-:S08]  /*0950*/  @P0 DFMA R12, R16, R18, R12 ;  /* 0x00000012100c022b */ /* 0x010fd0000000000c */
[----:B-----5:R-:W-:-:S11]  /*0960*/  @P0 DFMA R20, R22, R24, R12 ;  /* 0x000000181614022b */ /* 0x020fd6000000000c */
.L_x_9:
[----:B------:R-:W-:-:S04]  /*0970*/  IMAD.WIDE R2, R7, 0x8, RZ ;  /* 0x0000000807027825 */ /* 0x000fc800078e02ff */
[----:B------:R-:W-:Y:S01]  /*0980*/  IMAD.WIDE R12, R5, 0x8, R8 ;  /* 0x00000008050c7825 */ /* 0x000fe200078e0208 */
[----:B------:R-:W-:-:S05]  /*0990*/  IADD3 R2, P0, PT, R10, -R2, RZ ;  /* 0x800000020a027210 */ /* 0x000fca0007f1e0ff */
[----:B------:R-:W-:Y:S01]  /*09a0*/  IMAD.X R3, R11, 0x1, ~R3, P0 ;  /* 0x000000010b037824 */ /* 0x000fe200000e0e03 */
[----:B------:R-:W2:Y:S05]  /*09b0*/  LDG.E.64 R12, desc[UR6][R12.64] ;  /* 0x000000060c0c7981 */ /* 0x000eaa000c1e1b00 */
[----:B------:R-:W2:Y:S01]  /*09c0*/  LDG.E.64 R2, desc[UR6][R2.64] ;  /* 0x0000000602027981 */ /* 0x000ea2000c1e1b00 */
[----:B------:R-:W-:Y:S01]  /*09d0*/  UIADD3 UR5, UPT, UPT, UR5, 0x1, URZ ;  /* 0x0000000105057890 */ /* 0x000fe2000fffe0ff */
[----:B------:R-:W-:Y:S01]  /*09e0*/  IADD3 R7, PT, PT, R7, 0x1, RZ ;  /* 0x0000000107077810 */ /* 0x000fe20007ffe0ff */
[----:B------:R-:W-:Y:S02]  /*09f0*/  VIADD R5, R5, 0x1 ;  /* 0x0000000105057836 */ /* 0x000fe40000000000 */
[----:B------:R-:W-:Y:S01]  /*0a00*/  UISETP.NE.AND UP0, UPT, UR5, 0x1, UPT ;  /* 0x000000010500788c */ /* 0x000fe2000bf05270 */
[----:B--2---:R-:W-:-:S08]  /*0a10*/  DFMA R20, R12, R2, R20 ;  /* 0x000000020c14722b */ /* 0x004fd00000000014 */
[----:B------:R-:W-:Y:S05]  /*0a20*/  BRA.U UP0, `(.L_x_9) ;  /* 0xfffffffd00d07547 */ /* 0x000fea000b83ffff */
.L_x_5:
[----:B------:R-:W0:Y:S02]  /*0a30*/  LDC.64 R2, c[0x0][0x380] ;  /* 0x0000e000ff027b82 */ /* 0x000e240000000a00 */
[----:B0-----:R-:W-:-:S05]  /*0a40*/  IMAD.WIDE R4, R4, 0x8, R2 ;  /* 0x0000000804047825 */ /* 0x001fca00078e0202 */
[----:B------:R-:W-:Y:S01]  /*0a50*/  STG.E.64 desc[UR6][R4.64], R20 ;  /* 0x0000001404007986 */ /* 0x000fe2000c101b06 */
[----:B------:R-:W-:Y:S05]  /*0a60*/  EXIT ;  /* 0x000000000000794d */ /* 0x000fea0003800000 */
.L_x_10:
        /* <DEDUP_REMOVED lines=9> */
.L_x_12:


//--------------------- .nv.shared.reserved.0     --------------------------
	.section	.nv.shared.reserved.0,"aw",@nobits
	.weak		__nv_reservedSMEM_offset_0_alias
	.size		__nv_reservedSMEM_offset_0_alias, 0, 64
	.other		__nv_reservedSMEM_offset_0_alias,@"STO_CUDA_RESERVED_SHARED STV_DEFAULT"
__nv_reservedSMEM_offset_0_alias:
	.zero		0
	.zero		64


//--------------------- .nv.constant0._Z20convolutionColumnGPUPdS_S_i --------------------------
	.section	.nv.constant0._Z20convolutionColumnGPUPdS_S_i,"a",@progbits
	.sectionflags	@""
	.align	4
.nv.constant0._Z20convolutionColumnGPUPdS_S_i:
	.zero		924


//--------------------- .nv.constant0._Z17convolutionRowGPUPdS_S_i --------------------------
	.section	.nv.constant0._Z17convolutionRowGPUPdS_S_i,"a",@progbits
	.sectionflags	@""
	.align	4
.nv.constant0._Z17convolutionRowGPUPdS_S_i:
	.zero		924


//--------------------- SYMBOLS --------------------------

	.type		.nv.reservedSmem.offset0,@object
	.size		.nv.reservedSmem.offset0,0x4
